//
// Generated by NVIDIA NVVM Compiler
//
// Compiler Build ID: CL-36424714
// Cuda compilation tools, release 13.0, V13.0.88
// Based on NVVM 20.0.0
//

.version 9.0
.target sm_100
.address_size 64

	// .globl	_Z5floydPii

.visible .entry _Z5floydPii(
	.param .u64 .ptr .align 1 _Z5floydPii_param_0,
	.param .u32 _Z5floydPii_param_1
)
{
	.reg .pred 	%p<2>;
	.reg .b32 	%r<16>;
	.reg .b64 	%rd<9>;

	ld.param.u64 	%rd2, [_Z5floydPii_param_0];
	ld.param.u32 	%r2, [_Z5floydPii_param_1];
	cvta.to.global.u64 	%rd3, %rd2;
	mov.u32 	%r3, %ctaid.x;
	mov.u32 	%r4, %tid.x;
	mad.lo.s32 	%r5, %r3, 25, %r4;
	mov.u32 	%r6, %ctaid.y;
	mov.u32 	%r7, %tid.y;
	mad.lo.s32 	%r8, %r6, 25, %r7;
	mul.lo.s32 	%r9, %r8, 2000;
	add.s32 	%r10, %r9, %r5;
	mul.wide.s32 	%rd4, %r10, 4;
	add.s64 	%rd1, %rd3, %rd4;
	ld.global.u32 	%r11, [%rd1];
	add.s32 	%r12, %r9, %r2;
	mul.wide.s32 	%rd5, %r12, 4;
	add.s64 	%rd6, %rd3, %rd5;
	ld.global.u32 	%r13, [%rd6];
	mad.lo.s32 	%r14, %r2, 2000, %r5;
	mul.wide.s32 	%rd7, %r14, 4;
	add.s64 	%rd8, %rd3, %rd7;
	ld.global.u32 	%r15, [%rd8];
	add.s32 	%r1, %r15, %r13;
	setp.le.s32 	%p1, %r11, %r1;
	@%p1 bra 	$L__BB0_2;
	st.global.u32 	[%rd1], %r1;
$L__BB0_2:
	ret;

}


// ===== COMPILED SASS (sm_100) =====

	.target	sm_100

	.elftype	@"ET_EXEC"


//--------------------- .note.nv.tkinfo           --------------------------
	.section	.note.nv.tkinfo,"",@"SHT_NOTE"
	.sectionflags	@"SHF_NOTE_NV_TKINFO"
	.tkinfo
        /*0018*/ 	.word	0x00000002
        /*0030*/ 	.string	""
        /*0030*/ 	.string	"ptxas"
        /*0030*/ 	.string	"Cuda compilation tools, release 13.0, V13.0.88"
        /*0030*/ 	.string	"Build cuda_13.0.r13.0/compiler.36424714_0"
        /*0030*/ 	.string	"-arch sm_100 -m 64 "



//--------------------- .note.nv.cuinfo           --------------------------
	.section	.note.nv.cuinfo,"",@"SHT_NOTE"
	.sectionflags	@"SHF_NOTE_NV_CUINFO"
        /*0018*/ 	.short	0x0002
        /*001a*/ 	.short	0x0064
        /*001c*/ 	.short	0x0082
	.zero		2


//--------------------- .nv.info                  --------------------------
	.section	.nv.info,"",@"SHT_CUDA_INFO"
	.align	4


	//----- nvinfo : EIATTR_REGCOUNT
	.align		4
        /*0000*/ 	.byte	0x04, 0x2f
        /*0002*/ 	.short	(.L_1 - .L_0)
	.align		4
.L_0:
        /*0004*/ 	.word	index@(_Z5floydPii)
        /*0008*/ 	.word	0x0000000e


	//----- nvinfo : EIATTR_FRAME_SIZE
	.align		4
.L_1:
        /*000c*/ 	.byte	0x04, 0x11
        /*000e*/ 	.short	(.L_3 - .L_2)
	.align		4
.L_2:
        /*0010*/ 	.word	index@(_Z5floydPii)
        /*0014*/ 	.word	0x00000000


	//----- nvinfo : EIATTR_MIN_STACK_SIZE
	.align		4
.L_3:
        /*0018*/ 	.byte	0x04, 0x12
        /*001a*/ 	.short	(.L_5 - .L_4)
	.align		4
.L_4:
        /*001c*/ 	.word	index@(_Z5floydPii)
        /*0020*/ 	.word	0x00000000
.L_5:


//--------------------- .nv.compat                --------------------------
	.section	.nv.compat,"",@"SHT_CUDA_COMPAT_INFO"
	.align	4
        /*0000*/ 	.byte	0x02, 0x09, 0x00, 0x00, 0x02, 0x02, 0x01, 0x00, 0x02, 0x05, 0x05, 0x00, 0x03, 0x07, 0x01, 0x01
        /*0010*/ 	.byte	0x02, 0x03, 0x00, 0x00, 0x02, 0x06, 0x01, 0x00, 0x04, 0x0b, 0x08, 0x00, 0x09, 0x00, 0x00, 0x00
        /*0020*/ 	.byte	0x00, 0x00, 0x00, 0x00


//--------------------- .nv.info._Z5floydPii      --------------------------
	.section	.nv.info._Z5floydPii,"",@"SHT_CUDA_INFO"
	.sectionflags	@""
	.align	4


	//----- nvinfo : EIATTR_CUDA_API_VERSION
	.align		4
        /*0000*/ 	.byte	0x04, 0x37
        /*0002*/ 	.short	(.L_7 - .L_6)
.L_6:
        /*0004*/ 	.word	0x00000082


	//----- nvinfo : EIATTR_KPARAM_INFO
	.align		4
.L_7:
        /*0008*/ 	.byte	0x04, 0x17
        /*000a*/ 	.short	(.L_9 - .L_8)
.L_8:
        /*000c*/ 	.word	0x00000000
        /*0010*/ 	.short	0x0001
        /*0012*/ 	.short	0x0008
        /*0014*/ 	.byte	0x00, 0xf0, 0x11, 0x00


	//----- nvinfo : EIATTR_KPARAM_INFO
	.align		4
.L_9:
        /*0018*/ 	.byte	0x04, 0x17
        /*001a*/ 	.short	(.L_11 - .L_10)
.L_10:
        /*001c*/ 	.word	0x00000000
        /*0020*/ 	.short	0x0000
        /*0022*/ 	.short	0x0000
        /*0024*/ 	.byte	0x00, 0xf5, 0x21, 0x00


	//----- nvinfo : EIATTR_SPARSE_MMA_MASK
	.align		4
.L_11:
        /*0028*/ 	.byte	0x03, 0x50
        /*002a*/ 	.short	0x0000


	//----- nvinfo : EIATTR_MAXREG_COUNT
	.align		4
        /*002c*/ 	.byte	0x03, 0x1b
        /*002e*/ 	.short	0x00ff


	//----- nvinfo : EIATTR_MERCURY_ISA_VERSION
	.align		4
        /*0030*/ 	.byte	0x03, 0x5f
        /*0032*/ 	.short	0x0101


	//----- nvinfo : EIATTR_VRC_CTA_INIT_COUNT
	.align		4
        /*0034*/ 	.byte	0x02, 0x4a
	.zero		1
	.zero		1


	//----- nvinfo : EIATTR_EXIT_INSTR_OFFSETS
	.align		4
        /*0038*/ 	.byte	0x04, 0x1c
        /*003a*/ 	.short	(.L_13 - .L_12)


	//   ....[0]....
.L_12:
        /*003c*/ 	.word	0x00000150


	//   ....[1]....
        /*0040*/ 	.word	0x00000170


	//----- nvinfo : EIATTR_CBANK_PARAM_SIZE
	.align		4
.L_13:
        /*0044*/ 	.byte	0x03, 0x19
        /*0046*/ 	.short	0x000c


	//----- nvinfo : EIATTR_PARAM_CBANK
	.align		4
        /*0048*/ 	.byte	0x04, 0x0a
        /*004a*/ 	.short	(.L_15 - .L_14)
	.align		4
.L_14:
        /*004c*/ 	.word	index@(.nv.constant0._Z5floydPii)
        /*0050*/ 	.short	0x0380
        /*0052*/ 	.short	0x000c


	//----- nvinfo : EIATTR_SW_WAR
	.align		4
.L_15:
        /*0054*/ 	.byte	0x04, 0x36
        /*0056*/ 	.short	(.L_17 - .L_16)
.L_16:
        /*0058*/ 	.word	0x00000008
.L_17:


//--------------------- .nv.callgraph             --------------------------
	.section	.nv.callgraph,"",@"SHT_CUDA_CALLGRAPH"
	.align	4
	.sectionentsize	8
	.align		4
        /*0000*/ 	.word	0x00000000
	.align		4
        /*0004*/ 	.word	0xffffffff
	.align		4
        /*0008*/ 	.word	0x00000000
	.align		4
        /*000c*/ 	.word	0xfffffffe
	.align		4
        /*0010*/ 	.word	0x00000000
	.align		4
        /*0014*/ 	.word	0xfffffffd
	.align		4
        /*0018*/ 	.word	0x00000000
	.align		4
        /*001c*/ 	.word	0xfffffffc


//--------------------- .text._Z5floydPii         --------------------------
	.section	.text._Z5floydPii,"ax",@progbits
	.align	128
        .global         _Z5floydPii
        .type           _Z5floydPii,@function
        .size           _Z5floydPii,(.L_x_1 - _Z5floydPii)
        .other          _Z5floydPii,@"STO_CUDA_ENTRY STV_DEFAULT"
_Z5floydPii:
.text._Z5floydPii:
[----:B------:R-:W-:Y:S01]  /*0000*/  LDC R1, c[0x0][0x37c] ;  /* 0x0000df00ff017b82 */ /* 0x000fe20000000800 */
[----:B------:R-:W0:Y:S07]  /*0010*/  S2R R5, SR_CTAID.Y ;  /* 0x0000000000057919 */ /* 0x000e2e0000002600 */
[----:B------:R-:W1:Y:S01]  /*0020*/  LDC R11, c[0x0][0x388] ;  /* 0x0000e200ff0b7b82 */ /* 0x000e620000000800 */
[----:B------:R-:W2:Y:S01]  /*0030*/  LDCU.64 UR4, c[0x0][0x358] ;  /* 0x00006b00ff0477ac */ /* 0x000ea20008000a00 */
[----:B------:R-:W0:Y:S01]  /*0040*/  S2R R4, SR_TID.Y ;  /* 0x0000000000047919 */ /* 0x000e220000002200 */
[----:B------:R-:W3:Y:S05]  /*0050*/  S2R R0, SR_CTAID.X ;  /* 0x0000000000007919 */ /* 0x000eea0000002500 */
[----:B------:R-:W4:Y:S01]  /*0060*/  LDC.64 R2, c[0x0][0x380] ;  /* 0x0000e000ff027b82 */ /* 0x000f220000000a00 */
[----:B------:R-:W3:Y:S01]  /*0070*/  S2R R7, SR_TID.X ;  /* 0x0000000000077919 */ /* 0x000ee20000002100 */
[----:B0-----:R-:W-:-:S02]  /*0080*/  IMAD R5, R5, 0x19, R4 ;  /* 0x0000001905057824 */ /* 0x001fc400078e0204 */
[----:B---3--:R-:W-:Y:S02]  /*0090*/  IMAD R0, R0, 0x19, R7 ;  /* 0x0000001900007824 */ /* 0x008fe400078e0207 */
[----:B-1----:R-:W-:Y:S02]  /*00a0*/  IMAD R7, R5, 0x7d0, R11 ;  /* 0x000007d005077824 */ /* 0x002fe400078e020b */
[--C-:B------:R-:W-:Y:S02]  /*00b0*/  IMAD R11, R11, 0x7d0, R0.reuse ;  /* 0x000007d00b0b7824 */ /* 0x100fe400078e0200 */
[----:B------:R-:W-:Y:S02]  /*00c0*/  IMAD R9, R5, 0x7d0, R0 ;  /* 0x000007d005097824 */ /* 0x000fe400078e0200 */
[----:B----4-:R-:W-:-:S04]  /*00d0*/  IMAD.WIDE R4, R7, 0x4, R2 ;  /* 0x0000000407047825 */ /* 0x010fc800078e0202 */
[--C-:B------:R-:W-:Y:S02]  /*00e0*/  IMAD.WIDE R6, R11, 0x4, R2.reuse ;  /* 0x000000040b067825 */ /* 0x100fe400078e0202 */
[----:B--2---:R-:W2:Y:S02]  /*00f0*/  LDG.E R4, desc[UR4][R4.64] ;  /* 0x0000000404047981 */ /* 0x004ea4000c1e1900 */
[----:B------:R-:W-:Y:S02]  /*0100*/  IMAD.WIDE R2, R9, 0x4, R2 ;  /* 0x0000000409027825 */ /* 0x000fe400078e0202 */
[----:B------:R-:W2:Y:S04]  /*0110*/  LDG.E R7, desc[UR4][R6.64] ;  /* 0x0000000406077981 */ /* 0x000ea8000c1e1900 */
[----:B------:R-:W3:Y:S01]  /*0120*/  LDG.E R0, desc[UR4][R2.64] ;  /* 0x0000000402007981 */ /* 0x000ee2000c1e1900 */
[----:B--2---:R-:W-:-:S04]  /*0130*/  IADD3 R9, PT, PT, R4, R7, RZ ;  /* 0x0000000704097210 */ /* 0x004fc80007ffe0ff */
[----:B---3--:R-:W-:-:S13]  /*0140*/  ISETP.GT.AND P0, PT, R0, R9, PT ;  /* 0x000000090000720c */ /* 0x008fda0003f04270 */
[----:B------:R-:W-:Y:S05]  /*0150*/  @!P0 EXIT ;  /* 0x000000000000894d */ /* 0x000fea0003800000 */
[----:B------:R-:W-:Y:S01]  /*0160*/  STG.E desc[UR4][R2.64], R9 ;  /* 0x0000000902007986 */ /* 0x000fe2000c101904 */
[----:B------:R-:W-:Y:S05]  /*0170*/  EXIT ;  /* 0x000000000000794d */ /* 0x000fea0003800000 */
.L_x_0:
[----:B------:R-:W-:-:S00]  /*0180*/  BRA `(.L_x_0) ;  /* 0xfffffffc00fc7947 */ /* 0x000fc0000383ffff */
[----:B------:R-:W-:-:S00]  /*0190*/  NOP ;  /* 0x0000000000007918 */ /* 0x000fc00000000000 */
        /* <DEDUP_REMOVED lines=14> */
.L_x_1:


//--------------------- .nv.shared.reserved.0     --------------------------
	.section	.nv.shared.reserved.0,"aw",@nobits
	.weak		__nv_reservedSMEM_offset_0_alias
	.size		__nv_reservedSMEM_offset_0_alias, 0, 64
	.other		__nv_reservedSMEM_offset_0_alias,@"STO_CUDA_RESERVED_SHARED STV_DEFAULT"
__nv_reservedSMEM_offset_0_alias:
	.zero		0
	.zero		64


//--------------------- .nv.constant0._Z5floydPii --------------------------
	.section	.nv.constant0._Z5floydPii,"a",@progbits
	.sectionflags	@""
	.align	4
.nv.constant0._Z5floydPii:
	.zero		908


//--------------------- SYMBOLS --------------------------

	.type		.nv.reservedSmem.offset0,@object
	.size		.nv.reservedSmem.offset0,0x4
